//
// Generated by NVIDIA NVVM Compiler
//
// Compiler Build ID: CL-36424714
// Cuda compilation tools, release 13.0, V13.0.88
// Based on NVVM 20.0.0
//

.version 9.0
.target sm_100
.address_size 64

	// .globl	_Z10arrPoduct1PiS_S_i

.visible .entry _Z10arrPoduct1PiS_S_i(
	.param .u64 .ptr .align 1 _Z10arrPoduct1PiS_S_i_param_0,
	.param .u64 .ptr .align 1 _Z10arrPoduct1PiS_S_i_param_1,
	.param .u64 .ptr .align 1 _Z10arrPoduct1PiS_S_i_param_2,
	.param .u32 _Z10arrPoduct1PiS_S_i_param_3
)
{
	.reg .pred 	%p<2>;
	.reg .b32 	%r<9>;
	.reg .b64 	%rd<11>;

	ld.param.u64 	%rd1, [_Z10arrPoduct1PiS_S_i_param_0];
	ld.param.u64 	%rd2, [_Z10arrPoduct1PiS_S_i_param_1];
	ld.param.u64 	%rd3, [_Z10arrPoduct1PiS_S_i_param_2];
	ld.param.u32 	%r2, [_Z10arrPoduct1PiS_S_i_param_3];
	mov.u32 	%r3, %ntid.x;
	mov.u32 	%r4, %ctaid.x;
	mov.u32 	%r5, %tid.x;
	mad.lo.s32 	%r1, %r3, %r4, %r5;
	setp.ge.s32 	%p1, %r1, %r2;
	@%p1 bra 	$L__BB0_2;
	cvta.to.global.u64 	%rd4, %rd1;
	cvta.to.global.u64 	%rd5, %rd2;
	cvta.to.global.u64 	%rd6, %rd3;
	mul.wide.s32 	%rd7, %r1, 4;
	add.s64 	%rd8, %rd4, %rd7;
	ld.global.u32 	%r6, [%rd8];
	add.s64 	%rd9, %rd5, %rd7;
	ld.global.u32 	%r7, [%rd9];
	mul.lo.s32 	%r8, %r7, %r6;
	add.s64 	%rd10, %rd6, %rd7;
	st.global.u32 	[%rd10], %r8;
$L__BB0_2:
	ret;

}
	// .globl	_Z11arrProduct2PiS_S_i
.visible .entry _Z11arrProduct2PiS_S_i(
	.param .u64 .ptr .align 1 _Z11arrProduct2PiS_S_i_param_0,
	.param .u64 .ptr .align 1 _Z11arrProduct2PiS_S_i_param_1,
	.param .u64 .ptr .align 1 _Z11arrProduct2PiS_S_i_param_2,
	.param .u32 _Z11arrProduct2PiS_S_i_param_3
)
{
	.reg .pred 	%p<2>;
	.reg .b32 	%r<9>;
	.reg .b64 	%rd<11>;

	ld.param.u64 	%rd1, [_Z11arrProduct2PiS_S_i_param_0];
	ld.param.u64 	%rd2, [_Z11arrProduct2PiS_S_i_param_1];
	ld.param.u64 	%rd3, [_Z11arrProduct2PiS_S_i_param_2];
	ld.param.u32 	%r2, [_Z11arrProduct2PiS_S_i_param_3];
	mov.u32 	%r3, %ntid.x;
	mov.u32 	%r4, %ctaid.x;
	mov.u32 	%r5, %tid.x;
	mad.lo.s32 	%r1, %r3, %r4, %r5;
	setp.ge.s32 	%p1, %r1, %r2;
	@%p1 bra 	$L__BB1_2;
	cvta.to.global.u64 	%rd4, %rd1;
	cvta.to.global.u64 	%rd5, %rd2;
	cvta.to.global.u64 	%rd6, %rd3;
	mul.wide.s32 	%rd7, %r1, 4;
	add.s64 	%rd8, %rd4, %rd7;
	ld.global.u32 	%r6, [%rd8];
	add.s64 	%rd9, %rd5, %rd7;
	ld.global.u32 	%r7, [%rd9];
	mul.lo.s32 	%r8, %r7, %r6;
	add.s64 	%rd10, %rd6, %rd7;
	st.global.u32 	[%rd10], %r8;
$L__BB1_2:
	ret;

}


// ===== COMPILED SASS (sm_100) =====

	.target	sm_100

	.elftype	@"ET_EXEC"


//--------------------- .note.nv.tkinfo           --------------------------
	.section	.note.nv.tkinfo,"",@"SHT_NOTE"
	.sectionflags	@"SHF_NOTE_NV_TKINFO"
	.tkinfo
        /*0018*/ 	.word	0x00000002
        /*0030*/ 	.string	""
        /*0030*/ 	.string	"ptxas"
        /*0030*/ 	.string	"Cuda compilation tools, release 13.0, V13.0.88"
        /*0030*/ 	.string	"Build cuda_13.0.r13.0/compiler.36424714_0"
        /*0030*/ 	.string	"-arch sm_100 -m 64 "



//--------------------- .note.nv.cuinfo           --------------------------
	.section	.note.nv.cuinfo,"",@"SHT_NOTE"
	.sectionflags	@"SHF_NOTE_NV_CUINFO"
        /*0018*/ 	.short	0x0002
        /*001a*/ 	.short	0x0064
        /*001c*/ 	.short	0x0082
	.zero		2


//--------------------- .nv.info                  --------------------------
	.section	.nv.info,"",@"SHT_CUDA_INFO"
	.align	4


	//----- nvinfo : EIATTR_REGCOUNT
	.align		4
        /*0000*/ 	.byte	0x04, 0x2f
        /*0002*/ 	.short	(.L_1 - .L_0)
	.align		4
.L_0:
        /*0004*/ 	.word	index@(_Z10arrPoduct1PiS_S_i)
        /*0008*/ 	.word	0x0000000c


	//----- nvinfo : EIATTR_FRAME_SIZE
	.align		4
.L_1:
        /*000c*/ 	.byte	0x04, 0x11
        /*000e*/ 	.short	(.L_3 - .L_2)
	.align		4
.L_2:
        /*0010*/ 	.word	index@(_Z10arrPoduct1PiS_S_i)
        /*0014*/ 	.word	0x00000000


	//----- nvinfo : EIATTR_REGCOUNT
	.align		4
.L_3:
        /*0018*/ 	.byte	0x04, 0x2f
        /*001a*/ 	.short	(.L_5 - .L_4)
	.align		4
.L_4:
        /*001c*/ 	.word	index@(_Z11arrProduct2PiS_S_i)
        /*0020*/ 	.word	0x0000000c


	//----- nvinfo : EIATTR_FRAME_SIZE
	.align		4
.L_5:
        /*0024*/ 	.byte	0x04, 0x11
        /*0026*/ 	.short	(.L_7 - .L_6)
	.align		4
.L_6:
        /*0028*/ 	.word	index@(_Z11arrProduct2PiS_S_i)
        /*002c*/ 	.word	0x00000000


	//----- nvinfo : EIATTR_MIN_STACK_SIZE
	.align		4
.L_7:
        /*0030*/ 	.byte	0x04, 0x12
        /*0032*/ 	.short	(.L_9 - .L_8)
	.align		4
.L_8:
        /*0034*/ 	.word	index@(_Z11arrProduct2PiS_S_i)
        /*0038*/ 	.word	0x00000000


	//----- nvinfo : EIATTR_MIN_STACK_SIZE
	.align		4
.L_9:
        /*003c*/ 	.byte	0x04, 0x12
        /*003e*/ 	.short	(.L_11 - .L_10)
	.align		4
.L_10:
        /*0040*/ 	.word	index@(_Z10arrPoduct1PiS_S_i)
        /*0044*/ 	.word	0x00000000
.L_11:


//--------------------- .nv.compat                --------------------------
	.section	.nv.compat,"",@"SHT_CUDA_COMPAT_INFO"
	.align	4
        /*0000*/ 	.byte	0x02, 0x09, 0x00, 0x00, 0x02, 0x02, 0x01, 0x00, 0x02, 0x05, 0x05, 0x00, 0x03, 0x07, 0x01, 0x01
        /*0010*/ 	.byte	0x02, 0x03, 0x00, 0x00, 0x02, 0x06, 0x01, 0x00, 0x04, 0x0b, 0x08, 0x00, 0x09, 0x00, 0x00, 0x00
        /*0020*/ 	.byte	0x00, 0x00, 0x00, 0x00


//--------------------- .nv.info._Z11arrProduct2PiS_S_i --------------------------
	.section	.nv.info._Z11arrProduct2PiS_S_i,"",@"SHT_CUDA_INFO"
	.sectionflags	@""
	.align	4


	//----- nvinfo : EIATTR_CUDA_API_VERSION
	.align		4
        /*0000*/ 	.byte	0x04, 0x37
        /*0002*/ 	.short	(.L_13 - .L_12)
.L_12:
        /*0004*/ 	.word	0x00000082


	//----- nvinfo : EIATTR_KPARAM_INFO
	.align		4
.L_13:
        /*0008*/ 	.byte	0x04, 0x17
        /*000a*/ 	.short	(.L_15 - .L_14)
.L_14:
        /*000c*/ 	.word	0x00000000
        /*0010*/ 	.short	0x0003
        /*0012*/ 	.short	0x0018
        /*0014*/ 	.byte	0x00, 0xf0, 0x11, 0x00


	//----- nvinfo : EIATTR_KPARAM_INFO
	.align		4
.L_15:
        /*0018*/ 	.byte	0x04, 0x17
        /*001a*/ 	.short	(.L_17 - .L_16)
.L_16:
        /*001c*/ 	.word	0x00000000
        /*0020*/ 	.short	0x0002
        /*0022*/ 	.short	0x0010
        /*0024*/ 	.byte	0x00, 0xf5, 0x21, 0x00


	//----- nvinfo : EIATTR_KPARAM_INFO
	.align		4
.L_17:
        /*0028*/ 	.byte	0x04, 0x17
        /*002a*/ 	.short	(.L_19 - .L_18)
.L_18:
        /*002c*/ 	.word	0x00000000
        /*0030*/ 	.short	0x0001
        /*0032*/ 	.short	0x0008
        /*0034*/ 	.byte	0x00, 0xf5, 0x21, 0x00


	//----- nvinfo : EIATTR_KPARAM_INFO
	.align		4
.L_19:
        /*0038*/ 	.byte	0x04, 0x17
        /*003a*/ 	.short	(.L_21 - .L_20)
.L_20:
        /*003c*/ 	.word	0x00000000
        /*0040*/ 	.short	0x0000
        /*0042*/ 	.short	0x0000
        /*0044*/ 	.byte	0x00, 0xf5, 0x21, 0x00


	//----- nvinfo : EIATTR_SPARSE_MMA_MASK
	.align		4
.L_21:
        /*0048*/ 	.byte	0x03, 0x50
        /*004a*/ 	.short	0x0000


	//----- nvinfo : EIATTR_MAXREG_COUNT
	.align		4
        /*004c*/ 	.byte	0x03, 0x1b
        /*004e*/ 	.short	0x00ff


	//----- nvinfo : EIATTR_MERCURY_ISA_VERSION
	.align		4
        /*0050*/ 	.byte	0x03, 0x5f
        /*0052*/ 	.short	0x0101


	//----- nvinfo : EIATTR_VRC_CTA_INIT_COUNT
	.align		4
        /*0054*/ 	.byte	0x02, 0x4a
	.zero		1
	.zero		1


	//----- nvinfo : EIATTR_EXIT_INSTR_OFFSETS
	.align		4
        /*0058*/ 	.byte	0x04, 0x1c
        /*005a*/ 	.short	(.L_23 - .L_22)


	//   ....[0]....
.L_22:
        /*005c*/ 	.word	0x00000070


	//   ....[1]....
        /*0060*/ 	.word	0x00000130


	//----- nvinfo : EIATTR_CBANK_PARAM_SIZE
	.align		4
.L_23:
        /*0064*/ 	.byte	0x03, 0x19
        /*0066*/ 	.short	0x001c


	//----- nvinfo : EIATTR_PARAM_CBANK
	.align		4
        /*0068*/ 	.byte	0x04, 0x0a
        /*006a*/ 	.short	(.L_25 - .L_24)
	.align		4
.L_24:
        /*006c*/ 	.word	index@(.nv.constant0._Z11arrProduct2PiS_S_i)
        /*0070*/ 	.short	0x0380
        /*0072*/ 	.short	0x001c


	//----- nvinfo : EIATTR_SW_WAR
	.align		4
.L_25:
        /*0074*/ 	.byte	0x04, 0x36
        /*0076*/ 	.short	(.L_27 - .L_26)
.L_26:
        /*0078*/ 	.word	0x00000008
.L_27:


//--------------------- .nv.info._Z10arrPoduct1PiS_S_i --------------------------
	.section	.nv.info._Z10arrPoduct1PiS_S_i,"",@"SHT_CUDA_INFO"
	.sectionflags	@""
	.align	4


	//----- nvinfo : EIATTR_CUDA_API_VERSION
	.align		4
        /*0000*/ 	.byte	0x04, 0x37
        /*0002*/ 	.short	(.L_29 - .L_28)
.L_28:
        /*0004*/ 	.word	0x00000082


	//----- nvinfo : EIATTR_KPARAM_INFO
	.align		4
.L_29:
        /*0008*/ 	.byte	0x04, 0x17
        /*000a*/ 	.short	(.L_31 - .L_30)
.L_30:
        /*000c*/ 	.word	0x00000000
        /*0010*/ 	.short	0x0003
        /*0012*/ 	.short	0x0018
        /*0014*/ 	.byte	0x00, 0xf0, 0x11, 0x00


	//----- nvinfo : EIATTR_KPARAM_INFO
	.align		4
.L_31:
        /*0018*/ 	.byte	0x04, 0x17
        /*001a*/ 	.short	(.L_33 - .L_32)
.L_32:
        /*001c*/ 	.word	0x00000000
        /*0020*/ 	.short	0x0002
        /*0022*/ 	.short	0x0010
        /*0024*/ 	.byte	0x00, 0xf5, 0x21, 0x00


	//----- nvinfo : EIATTR_KPARAM_INFO
	.align		4
.L_33:
        /*0028*/ 	.byte	0x04, 0x17
        /*002a*/ 	.short	(.L_35 - .L_34)
.L_34:
        /*002c*/ 	.word	0x00000000
        /*0030*/ 	.short	0x0001
        /*0032*/ 	.short	0x0008
        /*0034*/ 	.byte	0x00, 0xf5, 0x21, 0x00


	//----- nvinfo : EIATTR_KPARAM_INFO
	.align		4
.L_35:
        /*0038*/ 	.byte	0x04, 0x17
        /*003a*/ 	.short	(.L_37 - .L_36)
.L_36:
        /*003c*/ 	.word	0x00000000
        /*0040*/ 	.short	0x0000
        /*0042*/ 	.short	0x0000
        /*0044*/ 	.byte	0x00, 0xf5, 0x21, 0x00


	//----- nvinfo : EIATTR_SPARSE_MMA_MASK
	.align		4
.L_37:
        /*0048*/ 	.byte	0x03, 0x50
        /*004a*/ 	.short	0x0000


	//----- nvinfo : EIATTR_MAXREG_COUNT
	.align		4
        /*004c*/ 	.byte	0x03, 0x1b
        /*004e*/ 	.short	0x00ff


	//----- nvinfo : EIATTR_MERCURY_ISA_VERSION
	.align		4
        /*0050*/ 	.byte	0x03, 0x5f
        /*0052*/ 	.short	0x0101


	//----- nvinfo : EIATTR_VRC_CTA_INIT_COUNT
	.align		4
        /*0054*/ 	.byte	0x02, 0x4a
	.zero		1
	.zero		1


	//----- nvinfo : EIATTR_EXIT_INSTR_OFFSETS
	.align		4
        /*0058*/ 	.byte	0x04, 0x1c
        /*005a*/ 	.short	(.L_39 - .L_38)


	//   ....[0]....
.L_38:
        /*005c*/ 	.word	0x00000070


	//   ....[1]....
        /*0060*/ 	.word	0x00000130


	//----- nvinfo : EIATTR_CBANK_PARAM_SIZE
	.align		4
.L_39:
        /*0064*/ 	.byte	0x03, 0x19
        /*0066*/ 	.short	0x001c


	//----- nvinfo : EIATTR_PARAM_CBANK
	.align		4
        /*0068*/ 	.byte	0x04, 0x0a
        /*006a*/ 	.short	(.L_41 - .L_40)
	.align		4
.L_40:
        /*006c*/ 	.word	index@(.nv.constant0._Z10arrPoduct1PiS_S_i)
        /*0070*/ 	.short	0x0380
        /*0072*/ 	.short	0x001c


	//----- nvinfo : EIATTR_SW_WAR
	.align		4
.L_41:
        /*0074*/ 	.byte	0x04, 0x36
        /*0076*/ 	.short	(.L_43 - .L_42)
.L_42:
        /*0078*/ 	.word	0x00000008
.L_43:


//--------------------- .nv.callgraph             --------------------------
	.section	.nv.callgraph,"",@"SHT_CUDA_CALLGRAPH"
	.align	4
	.sectionentsize	8
	.align		4
        /*0000*/ 	.word	0x00000000
	.align		4
        /*0004*/ 	.word	0xffffffff
	.align		4
        /*0008*/ 	.word	0x00000000
	.align		4
        /*000c*/ 	.word	0xfffffffe
	.align		4
        /*0010*/ 	.word	0x00000000
	.align		4
        /*0014*/ 	.word	0xfffffffd
	.align		4
        /*0018*/ 	.word	0x00000000
	.align		4
        /*001c*/ 	.word	0xfffffffc


//--------------------- .text._Z11arrProduct2PiS_S_i --------------------------
	.section	.text._Z11arrProduct2PiS_S_i,"ax",@progbits
	.align	128
        .global         _Z11arrProduct2PiS_S_i
        .type           _Z11arrProduct2PiS_S_i,@function
        .size           _Z11arrProduct2PiS_S_i,(.L_x_2 - _Z11arrProduct2PiS_S_i)
        .other          _Z11arrProduct2PiS_S_i,@"STO_CUDA_ENTRY STV_DEFAULT"
_Z11arrProduct2PiS_S_i:
.text._Z11arrProduct2PiS_S_i:
[----:B------:R-:W-:Y:S01]  /*0000*/  LDC R1, c[0x0][0x37c] ;  /* 0x0000df00ff017b82 */ /* 0x000fe20000000800 */
[----:B------:R-:W0:Y:S01]  /*0010*/  S2R R9, SR_CTAID.X ;  /* 0x0000000000097919 */ /* 0x000e220000002500 */
[----:B------:R-:W0:Y:S01]  /*0020*/  LDCU UR4, c[0x0][0x360] ;  /* 0x00006c00ff0477ac */ /* 0x000e220008000800 */
[----:B------:R-:W0:Y:S01]  /*0030*/  S2R R0, SR_TID.X ;  /* 0x0000000000007919 */ /* 0x000e220000002100 */
[----:B------:R-:W1:Y:S01]  /*0040*/  LDCU UR5, c[0x0][0x398] ;  /* 0x00007300ff0577ac */ /* 0x000e620008000800 */
[----:B0-----:R-:W-:-:S05]  /*0050*/  IMAD R9, R9, UR4, R0 ;  /* 0x0000000409097c24 */ /* 0x001fca000f8e0200 */
[----:B-1----:R-:W-:-:S13]  /*0060*/  ISETP.GE.AND P0, PT, R9, UR5, PT ;  /* 0x0000000509007c0c */ /* 0x002fda000bf06270 */
[----:B------:R-:W-:Y:S05]  /*0070*/  @P0 EXIT ;  /* 0x000000000000094d */ /* 0x000fea0003800000 */
[----:B------:R-:W0:Y:S01]  /*0080*/  LDC.64 R2, c[0x0][0x380] ;  /* 0x0000e000ff027b82 */ /* 0x000e220000000a00 */
[----:B------:R-:W1:Y:S07]  /*0090*/  LDCU.64 UR4, c[0x0][0x358] ;  /* 0x00006b00ff0477ac */ /* 0x000e6e0008000a00 */
[----:B------:R-:W2:Y:S08]  /*00a0*/  LDC.64 R4, c[0x0][0x388] ;  /* 0x0000e200ff047b82 */ /* 0x000eb00000000a00 */
[----:B------:R-:W3:Y:S01]  /*00b0*/  LDC.64 R6, c[0x0][0x390] ;  /* 0x0000e400ff067b82 */ /* 0x000ee20000000a00 */
[----:B0-----:R-:W-:-:S06]  /*00c0*/  IMAD.WIDE R2, R9, 0x4, R2 ;  /* 0x0000000409027825 */ /* 0x001fcc00078e0202 */
[----:B-1----:R-:W4:Y:S01]  /*00d0*/  LDG.E R2, desc[UR4][R2.64] ;  /* 0x0000000402027981 */ /* 0x002f22000c1e1900 */
[----:B--2---:R-:W-:-:S06]  /*00e0*/  IMAD.WIDE R4, R9, 0x4, R4 ;  /* 0x0000000409047825 */ /* 0x004fcc00078e0204 */
[----:B------:R-:W4:Y:S01]  /*00f0*/  LDG.E R5, desc[UR4][R4.64] ;  /* 0x0000000404057981 */ /* 0x000f22000c1e1900 */
[----:B---3--:R-:W-:-:S04]  /*0100*/  IMAD.WIDE R6, R9, 0x4, R6 ;  /* 0x0000000409067825 */ /* 0x008fc800078e0206 */
[----:B----4-:R-:W-:-:S05]  /*0110*/  IMAD R9, R2, R5, RZ ;  /* 0x0000000502097224 */ /* 0x010fca00078e02ff */
[----:B------:R-:W-:Y:S01]  /*0120*/  STG.E desc[UR4][R6.64], R9 ;  /* 0x0000000906007986 */ /* 0x000fe2000c101904 */
[----:B------:R-:W-:Y:S05]  /*0130*/  EXIT ;  /* 0x000000000000794d */ /* 0x000fea0003800000 */
.L_x_0:
[----:B------:R-:W-:-:S00]  /*0140*/  BRA `(.L_x_0) ;  /* 0xfffffffc00fc7947 */ /* 0x000fc0000383ffff */
[----:B------:R-:W-:-:S00]  /*0150*/  NOP ;  /* 0x0000000000007918 */ /* 0x000fc00000000000 */
        /* <DEDUP_REMOVED lines=10> */
.L_x_2:


//--------------------- .text._Z10arrPoduct1PiS_S_i --------------------------
	.section	.text._Z10arrPoduct1PiS_S_i,"ax",@progbits
	.align	128
        .global         _Z10arrPoduct1PiS_S_i
        .type           _Z10arrPoduct1PiS_S_i,@function
        .size           _Z10arrPoduct1PiS_S_i,(.L_x_3 - _Z10arrPoduct1PiS_S_i)
        .other          _Z10arrPoduct1PiS_S_i,@"STO_CUDA_ENTRY STV_DEFAULT"
_Z10arrPoduct1PiS_S_i:
.text._Z10arrPoduct1PiS_S_i:
        /* <DEDUP_REMOVED lines=20> */
.L_x_1:
        /* <DEDUP_REMOVED lines=12> */
.L_x_3:


//--------------------- .nv.shared.reserved.0     --------------------------
	.section	.nv.shared.reserved.0,"aw",@nobits
	.weak		__nv_reservedSMEM_offset_0_alias
	.size		__nv_reservedSMEM_offset_0_alias, 0, 64
	.other		__nv_reservedSMEM_offset_0_alias,@"STO_CUDA_RESERVED_SHARED STV_DEFAULT"
__nv_reservedSMEM_offset_0_alias:
	.zero		0
	.zero		64


//--------------------- .nv.constant0._Z11arrProduct2PiS_S_i --------------------------
	.section	.nv.constant0._Z11arrProduct2PiS_S_i,"a",@progbits
	.sectionflags	@""
	.align	4
.nv.constant0._Z11arrProduct2PiS_S_i:
	.zero		924


//--------------------- .nv.constant0._Z10arrPoduct1PiS_S_i --------------------------
	.section	.nv.constant0._Z10arrPoduct1PiS_S_i,"a",@progbits
	.sectionflags	@""
	.align	4
.nv.constant0._Z10arrPoduct1PiS_S_i:
	.zero		924


//--------------------- SYMBOLS --------------------------

	.type		.nv.reservedSmem.offset0,@object
	.size		.nv.reservedSmem.offset0,0x4
